//
// Generated by NVIDIA NVVM Compiler
//
// Compiler Build ID: CL-36424714
// Cuda compilation tools, release 13.0, V13.0.88
// Based on NVVM 20.0.0
//

.version 9.0
.target sm_100
.address_size 64

	// .globl	_Z6threadlPiPl

.visible .entry _Z6threadlPiPl(
	.param .u64 _Z6threadlPiPl_param_0,
	.param .u64 .ptr .align 1 _Z6threadlPiPl_param_1,
	.param .u64 .ptr .align 1 _Z6threadlPiPl_param_2
)
{
	.reg .pred 	%p<7>;
	.reg .b32 	%r<16>;
	.reg .b64 	%rd<23>;

	ld.param.u64 	%rd10, [_Z6threadlPiPl_param_0];
	ld.param.u64 	%rd11, [_Z6threadlPiPl_param_1];
	ld.param.u64 	%rd12, [_Z6threadlPiPl_param_2];
	cvta.to.global.u64 	%rd1, %rd12;
	cvta.to.global.u64 	%rd2, %rd11;
	mov.u32 	%r5, %ctaid.x;
	mov.u32 	%r6, %ntid.x;
	mov.u32 	%r7, %tid.x;
	mad.lo.s32 	%r8, %r5, %r6, %r7;
	add.s32 	%r15, %r8, 2;
	mov.u32 	%r9, %nctaid.x;
	mul.lo.s32 	%r2, %r9, %r6;
$L__BB0_1:
	cvt.s64.s32 	%rd3, %r15;
	setp.lt.s32 	%p1, %r15, 4;
	@%p1 bra 	$L__BB0_8;
	mov.b64 	%rd21, 2;
	cvt.u32.u64 	%r11, %rd3;
	bra.uni 	$L__BB0_4;
$L__BB0_3:
	add.s64 	%rd4, %rd21, 1;
	mad.lo.s64 	%rd16, %rd21, %rd21, %rd21;
	add.s64 	%rd17, %rd16, %rd4;
	setp.gt.s64 	%p4, %rd17, %rd3;
	mov.u64 	%rd21, %rd4;
	@%p4 bra 	$L__BB0_8;
$L__BB0_4:
	or.b64  	%rd14, %rd3, %rd21;
	and.b64  	%rd15, %rd14, -4294967296;
	setp.ne.s64 	%p2, %rd15, 0;
	@%p2 bra 	$L__BB0_6;
	cvt.u32.u64 	%r10, %rd21;
	rem.u32 	%r12, %r11, %r10;
	cvt.u64.u32 	%rd22, %r12;
	bra.uni 	$L__BB0_7;
$L__BB0_6:
	rem.u64 	%rd22, %rd3, %rd21;
$L__BB0_7:
	setp.eq.s64 	%p3, %rd22, 0;
	@%p3 bra 	$L__BB0_10;
	bra.uni 	$L__BB0_3;
$L__BB0_8:
	atom.global.add.u32 	%r13, [%rd2], 1;
	cvt.s64.s32 	%rd9, %r13;
	setp.le.s64 	%p5, %rd10, %rd9;
	@%p5 bra 	$L__BB0_10;
	shl.b64 	%rd18, %rd9, 3;
	add.s64 	%rd19, %rd1, %rd18;
	st.global.u64 	[%rd19], %rd3;
$L__BB0_10:
	cvt.u32.u64 	%r14, %rd3;
	add.s32 	%r15, %r14, %r2;
	ld.global.s32 	%rd20, [%rd2];
	setp.gt.s64 	%p6, %rd10, %rd20;
	@%p6 bra 	$L__BB0_1;
	ret;

}


// ===== COMPILED SASS (sm_100) =====

	.target	sm_100

	.elftype	@"ET_EXEC"


//--------------------- .note.nv.tkinfo           --------------------------
	.section	.note.nv.tkinfo,"",@"SHT_NOTE"
	.sectionflags	@"SHF_NOTE_NV_TKINFO"
	.tkinfo
        /*0018*/ 	.word	0x00000002
        /*0030*/ 	.string	""
        /*0030*/ 	.string	"ptxas"
        /*0030*/ 	.string	"Cuda compilation tools, release 13.0, V13.0.88"
        /*0030*/ 	.string	"Build cuda_13.0.r13.0/compiler.36424714_0"
        /*0030*/ 	.string	"-arch sm_100 -m 64 "



//--------------------- .note.nv.cuinfo           --------------------------
	.section	.note.nv.cuinfo,"",@"SHT_NOTE"
	.sectionflags	@"SHF_NOTE_NV_CUINFO"
        /*0018*/ 	.short	0x0002
        /*001a*/ 	.short	0x0064
        /*001c*/ 	.short	0x0082
	.zero		2


//--------------------- .nv.info                  --------------------------
	.section	.nv.info,"",@"SHT_CUDA_INFO"
	.align	4


	//----- nvinfo : EIATTR_REGCOUNT
	.align		4
        /*0000*/ 	.byte	0x04, 0x2f
        /*0002*/ 	.short	(.L_1 - .L_0)
	.align		4
.L_0:
        /*0004*/ 	.word	index@(_Z6threadlPiPl)
        /*0008*/ 	.word	0x00000014


	//----- nvinfo : EIATTR_FRAME_SIZE
	.align		4
.L_1:
        /*000c*/ 	.byte	0x04, 0x11
        /*000e*/ 	.short	(.L_3 - .L_2)
	.align		4
.L_2:
        /*0010*/ 	.word	index@($__internal_0_$__cuda_sm20_rem_u64)
        /*0014*/ 	.word	0x00000000


	//----- nvinfo : EIATTR_FRAME_SIZE
	.align		4
.L_3:
        /*0018*/ 	.byte	0x04, 0x11
        /*001a*/ 	.short	(.L_5 - .L_4)
	.align		4
.L_4:
        /*001c*/ 	.word	index@(_Z6threadlPiPl)
        /*0020*/ 	.word	0x00000000


	//----- nvinfo : EIATTR_MIN_STACK_SIZE
	.align		4
.L_5:
        /*0024*/ 	.byte	0x04, 0x12
        /*0026*/ 	.short	(.L_7 - .L_6)
	.align		4
.L_6:
        /*0028*/ 	.word	index@(_Z6threadlPiPl)
        /*002c*/ 	.word	0x00000000
.L_7:


//--------------------- .nv.compat                --------------------------
	.section	.nv.compat,"",@"SHT_CUDA_COMPAT_INFO"
	.align	4
        /*0000*/ 	.byte	0x02, 0x09, 0x00, 0x00, 0x02, 0x02, 0x01, 0x00, 0x02, 0x05, 0x05, 0x00, 0x03, 0x07, 0x01, 0x01
        /*0010*/ 	.byte	0x02, 0x03, 0x00, 0x00, 0x02, 0x06, 0x01, 0x00, 0x04, 0x0b, 0x08, 0x00, 0x09, 0x00, 0x00, 0x00
        /*0020*/ 	.byte	0x00, 0x00, 0x00, 0x00


//--------------------- .nv.info._Z6threadlPiPl   --------------------------
	.section	.nv.info._Z6threadlPiPl,"",@"SHT_CUDA_INFO"
	.sectionflags	@""
	.align	4


	//----- nvinfo : EIATTR_CUDA_API_VERSION
	.align		4
        /*0000*/ 	.byte	0x04, 0x37
        /*0002*/ 	.short	(.L_9 - .L_8)
.L_8:
        /*0004*/ 	.word	0x00000082


	//----- nvinfo : EIATTR_KPARAM_INFO
	.align		4
.L_9:
        /*0008*/ 	.byte	0x04, 0x17
        /*000a*/ 	.short	(.L_11 - .L_10)
.L_10:
        /*000c*/ 	.word	0x00000000
        /*0010*/ 	.short	0x0002
        /*0012*/ 	.short	0x0010
        /*0014*/ 	.byte	0x00, 0xf5, 0x21, 0x00


	//----- nvinfo : EIATTR_KPARAM_INFO
	.align		4
.L_11:
        /*0018*/ 	.byte	0x04, 0x17
        /*001a*/ 	.short	(.L_13 - .L_12)
.L_12:
        /*001c*/ 	.word	0x00000000
        /*0020*/ 	.short	0x0001
        /*0022*/ 	.short	0x0008
        /*0024*/ 	.byte	0x00, 0xf5, 0x21, 0x00


	//----- nvinfo : EIATTR_KPARAM_INFO
	.align		4
.L_13:
        /*0028*/ 	.byte	0x04, 0x17
        /*002a*/ 	.short	(.L_15 - .L_14)
.L_14:
        /*002c*/ 	.word	0x00000000
        /*0030*/ 	.short	0x0000
        /*0032*/ 	.short	0x0000
        /*0034*/ 	.byte	0x00, 0xf0, 0x21, 0x00


	//----- nvinfo : EIATTR_SPARSE_MMA_MASK
	.align		4
.L_15:
        /*0038*/ 	.byte	0x03, 0x50
        /*003a*/ 	.short	0x0000


	//----- nvinfo : EIATTR_MAXREG_COUNT
	.align		4
        /*003c*/ 	.byte	0x03, 0x1b
        /*003e*/ 	.short	0x00ff


	//----- nvinfo : EIATTR_MERCURY_ISA_VERSION
	.align		4
        /*0040*/ 	.byte	0x03, 0x5f
        /*0042*/ 	.short	0x0101


	//----- nvinfo : EIATTR_INT_WARP_WIDE_INSTR_OFFSETS
	.align		4
        /*0044*/ 	.byte	0x04, 0x31
        /*0046*/ 	.short	(.L_17 - .L_16)


	//   ....[0]....
.L_16:
        /*0048*/ 	.word	0x000003b0


	//   ....[1]....
        /*004c*/ 	.word	0x00000450


	//----- nvinfo : EIATTR_VRC_CTA_INIT_COUNT
	.align		4
.L_17:
        /*0050*/ 	.byte	0x02, 0x4a
	.zero		1
	.zero		1


	//----- nvinfo : EIATTR_EXIT_INSTR_OFFSETS
	.align		4
        /*0054*/ 	.byte	0x04, 0x1c
        /*0056*/ 	.short	(.L_19 - .L_18)


	//   ....[0]....
.L_18:
        /*0058*/ 	.word	0x00000580


	//----- nvinfo : EIATTR_CRS_STACK_SIZE
	.align		4
.L_19:
        /*005c*/ 	.byte	0x04, 0x1e
        /*005e*/ 	.short	(.L_21 - .L_20)
.L_20:
        /*0060*/ 	.word	0x00000000


	//----- nvinfo : EIATTR_CBANK_PARAM_SIZE
	.align		4
.L_21:
        /*0064*/ 	.byte	0x03, 0x19
        /*0066*/ 	.short	0x0018


	//----- nvinfo : EIATTR_PARAM_CBANK
	.align		4
        /*0068*/ 	.byte	0x04, 0x0a
        /*006a*/ 	.short	(.L_23 - .L_22)
	.align		4
.L_22:
        /*006c*/ 	.word	index@(.nv.constant0._Z6threadlPiPl)
        /*0070*/ 	.short	0x0380
        /*0072*/ 	.short	0x0018


	//----- nvinfo : EIATTR_SW_WAR
	.align		4
.L_23:
        /*0074*/ 	.byte	0x04, 0x36
        /*0076*/ 	.short	(.L_25 - .L_24)
.L_24:
        /*0078*/ 	.word	0x00000008
.L_25:


//--------------------- .nv.callgraph             --------------------------
	.section	.nv.callgraph,"",@"SHT_CUDA_CALLGRAPH"
	.align	4
	.sectionentsize	8
	.align		4
        /*0000*/ 	.word	0x00000000
	.align		4
        /*0004*/ 	.word	0xffffffff
	.align		4
        /*0008*/ 	.word	0x00000000
	.align		4
        /*000c*/ 	.word	0xfffffffe
	.align		4
        /*0010*/ 	.word	0x00000000
	.align		4
        /*0014*/ 	.word	0xfffffffd
	.align		4
        /*0018*/ 	.word	0x00000000
	.align		4
        /*001c*/ 	.word	0xfffffffc


//--------------------- .text._Z6threadlPiPl      --------------------------
	.section	.text._Z6threadlPiPl,"ax",@progbits
	.align	128
        .global         _Z6threadlPiPl
        .type           _Z6threadlPiPl,@function
        .size           _Z6threadlPiPl,(.L_x_9 - _Z6threadlPiPl)
        .other          _Z6threadlPiPl,@"STO_CUDA_ENTRY STV_DEFAULT"
_Z6threadlPiPl:
.text._Z6threadlPiPl:
[----:B------:R-:W-:Y:S01]  /*0000*/  LDC R1, c[0x0][0x37c] ;  /* 0x0000df00ff017b82 */ /* 0x000fe20000000800 */
[----:B------:R-:W0:Y:S07]  /*0010*/  S2R R0, SR_TID.X ;  /* 0x0000000000007919 */ /* 0x000e2e0000002100 */
[----:B------:R-:W0:Y:S01]  /*0020*/  S2UR UR6, SR_CTAID.X ;  /* 0x00000000000679c3 */ /* 0x000e220000002500 */
[----:B------:R-:W1:Y:S07]  /*0030*/  LDCU.64 UR4, c[0x0][0x358] ;  /* 0x00006b00ff0477ac */ /* 0x000e6e0008000a00 */
[----:B------:R-:W0:Y:S01]  /*0040*/  LDC R3, c[0x0][0x360] ;  /* 0x0000d800ff037b82 */ /* 0x000e220000000800 */
[----:B------:R-:W2:Y:S01]  /*0050*/  LDCU UR7, c[0x0][0x370] ;  /* 0x00006e00ff0777ac */ /* 0x000ea20008000800 */
[----:B0-----:R-:W-:-:S02]  /*0060*/  IMAD R0, R3, UR6, R0 ;  /* 0x0000000603007c24 */ /* 0x001fc4000f8e0200 */
[----:B--2---:R-:W-:Y:S02]  /*0070*/  IMAD R3, R3, UR7, RZ ;  /* 0x0000000703037c24 */ /* 0x004fe4000f8e02ff */
[----:B-1----:R-:W-:-:S07]  /*0080*/  VIADD R0, R0, 0x2 ;  /* 0x0000000200007836 */ /* 0x002fce0000000000 */
.L_x_7:
[----:B------:R-:W-:Y:S01]  /*0090*/  ISETP.GE.AND P0, PT, R0, 0x4, PT ;  /* 0x000000040000780c */ /* 0x000fe20003f06270 */
[----:B------:R-:W-:Y:S01]  /*00a0*/  BSSY.RECONVERGENT B0, `(.L_x_0) ;  /* 0x0000045000007945 */ /* 0x000fe20003800200 */
[----:B------:R-:W-:-:S11]  /*00b0*/  SHF.R.S32.HI R5, RZ, 0x1f, R0 ;  /* 0x0000001fff057819 */ /* 0x000fd60000011400 */
[----:B------:R-:W-:Y:S05]  /*00c0*/  @!P0 BRA `(.L_x_1) ;  /* 0x0000000000b48947 */ /* 0x000fea0003800000 */
[----:B------:R-:W-:Y:S02]  /*00d0*/  IMAD.MOV.U32 R7, RZ, RZ, 0x2 ;  /* 0x00000002ff077424 */ /* 0x000fe400078e00ff */
[----:B------:R-:W-:-:S07]  /*00e0*/  IMAD.MOV.U32 R2, RZ, RZ, RZ ;  /* 0x000000ffff027224 */ /* 0x000fce00078e00ff */
.L_x_6:
[----:B------:R-:W-:Y:S01]  /*00f0*/  LOP3.LUT R4, R5, R2, RZ, 0xfc, !PT ;  /* 0x0000000205047212 */ /* 0x000fe200078efcff */
[----:B------:R-:W-:Y:S03]  /*0100*/  BSSY.RECONVERGENT B1, `(.L_x_2) ;  /* 0x000001b000017945 */ /* 0x000fe60003800200 */
[----:B------:R-:W-:-:S13]  /*0110*/  ISETP.NE.U32.AND P0, PT, R4, RZ, PT ;  /* 0x000000ff0400720c */ /* 0x000fda0003f05070 */
[----:B------:R-:W-:Y:S05]  /*0120*/  @P0 BRA `(.L_x_3) ;  /* 0x0000000000500947 */ /* 0x000fea0003800000 */
[----:B------:R-:W0:Y:S01]  /*0130*/  I2F.U32.RP R4, R7 ;  /* 0x0000000700047306 */ /* 0x000e220000209000 */
[----:B------:R-:W-:-:S07]  /*0140*/  ISETP.NE.U32.AND P1, PT, R7, RZ, PT ;  /* 0x000000ff0700720c */ /* 0x000fce0003f25070 */
[----:B0-----:R-:W0:Y:S02]  /*0150*/  MUFU.RCP R4, R4 ;  /* 0x0000000400047308 */ /* 0x001e240000001000 */
[----:B0-----:R-:W-:-:S06]  /*0160*/  IADD3 R8, PT, PT, R4, 0xffffffe, RZ ;  /* 0x0ffffffe04087810 */ /* 0x001fcc0007ffe0ff */
[----:B------:R0:W1:Y:S02]  /*0170*/  F2I.FTZ.U32.TRUNC.NTZ R9, R8 ;  /* 0x0000000800097305 */ /* 0x000064000021f000 */
[----:B0-----:R-:W-:Y:S02]  /*0180*/  IMAD.MOV.U32 R8, RZ, RZ, RZ ;  /* 0x000000ffff087224 */ /* 0x001fe400078e00ff */
[----:B-1----:R-:W-:-:S04]  /*0190*/  IMAD.MOV R6, RZ, RZ, -R9 ;  /* 0x000000ffff067224 */ /* 0x002fc800078e0a09 */
[----:B------:R-:W-:-:S04]  /*01a0*/  IMAD R11, R6, R7, RZ ;  /* 0x00000007060b7224 */ /* 0x000fc800078e02ff */
[----:B------:R-:W-:-:S06]  /*01b0*/  IMAD.HI.U32 R9, R9, R11, R8 ;  /* 0x0000000b09097227 */ /* 0x000fcc00078e0008 */
[----:B------:R-:W-:-:S04]  /*01c0*/  IMAD.HI.U32 R9, R9, R0, RZ ;  /* 0x0000000009097227 */ /* 0x000fc800078e00ff */
[----:B------:R-:W-:-:S04]  /*01d0*/  IMAD.MOV R9, RZ, RZ, -R9 ;  /* 0x000000ffff097224 */ /* 0x000fc800078e0a09 */
[----:B------:R-:W-:-:S05]  /*01e0*/  IMAD R6, R7, R9, R0 ;  /* 0x0000000907067224 */ /* 0x000fca00078e0200 */
[----:B------:R-:W-:-:S13]  /*01f0*/  ISETP.GE.U32.AND P0, PT, R6, R7, PT ;  /* 0x000000070600720c */ /* 0x000fda0003f06070 */
[----:B------:R-:W-:-:S04]  /*0200*/  @P0 IADD3 R6, PT, PT, R6, -R7, RZ ;  /* 0x8000000706060210 */ /* 0x000fc80007ffe0ff */
[----:B------:R-:W-:-:S13]  /*0210*/  ISETP.GE.U32.AND P0, PT, R6, R7, PT ;  /* 0x000000070600720c */ /* 0x000fda0003f06070 */
[----:B------:R-:W-:Y:S01]  /*0220*/  @P0 IMAD.IADD R6, R6, 0x1, -R7 ;  /* 0x0000000106060824 */ /* 0x000fe200078e0a07 */
[----:B------:R-:W-:-:S04]  /*0230*/  @!P1 LOP3.LUT R6, RZ, R7, RZ, 0x33, !PT ;  /* 0x00000007ff069212 */ /* 0x000fc800078e33ff */
[----:B------:R-:W-:-:S04]  /*0240*/  ISETP.NE.U32.AND P0, PT, R6, RZ, PT ;  /* 0x000000ff0600720c */ /* 0x000fc80003f05070 */
[----:B------:R-:W-:Y:S01]  /*0250*/  ISETP.NE.AND.EX P0, PT, RZ, RZ, PT, P0 ;  /* 0x000000ffff00720c */ /* 0x000fe20003f05300 */
[----:B------:R-:W-:-:S12]  /*0260*/  BRA `(.L_x_4) ;  /* 0x0000000000107947 */ /* 0x000fd80003800000 */
.L_x_3:
[----:B------:R-:W-:-:S07]  /*0270*/  MOV R4, 0x290 ;  /* 0x0000029000047802 */ /* 0x000fce0000000f00 */
[----:B------:R-:W-:Y:S05]  /*0280*/  CALL.REL.NOINC `($__internal_0_$__cuda_sm20_rem_u64) ;  /* 0x0000000000c07944 */ /* 0x000fea0003c00000 */
[----:B------:R-:W-:-:S04]  /*0290*/  ISETP.NE.U32.AND P0, PT, R6, RZ, PT ;  /* 0x000000ff0600720c */ /* 0x000fc80003f05070 */
[----:B------:R-:W-:-:S13]  /*02a0*/  ISETP.NE.AND.EX P0, PT, R10, RZ, PT, P0 ;  /* 0x000000ff0a00720c */ /* 0x000fda0003f05300 */
.L_x_4:
[----:B------:R-:W-:Y:S05]  /*02b0*/  BSYNC.RECONVERGENT B1 ;  /* 0x0000000000017941 */ /* 0x000fea0003800200 */
.L_x_2:
[----:B------:R-:W-:Y:S05]  /*02c0*/  @!P0 BRA `(.L_x_5) ;  /* 0x0000000000888947 */ /* 0x000fea0003800000 */
[----:B------:R-:W-:Y:S01]  /*02d0*/  IMAD.MOV.U32 R8, RZ, RZ, R7 ;  /* 0x000000ffff087224 */ /* 0x000fe200078e0007 */
[C---:B------:R-:W-:Y:S01]  /*02e0*/  IADD3 R11, P0, PT, R7.reuse, 0x1, RZ ;  /* 0x00000001070b7810 */ /* 0x040fe20007f1e0ff */
[----:B------:R-:W-:Y:S02]  /*02f0*/  IMAD.MOV.U32 R9, RZ, RZ, R2 ;  /* 0x000000ffff097224 */ /* 0x000fe400078e0002 */
[-C--:B------:R-:W-:Y:S02]  /*0300*/  IMAD R4, R2, R7.reuse, RZ ;  /* 0x0000000702047224 */ /* 0x080fe400078e02ff */
[----:B------:R-:W-:-:S04]  /*0310*/  IMAD.WIDE.U32 R8, R7, R7, R8 ;  /* 0x0000000707087225 */ /* 0x000fc800078e0008 */
[-C--:B------:R-:W-:Y:S01]  /*0320*/  IMAD R13, R7, R2.reuse, R4 ;  /* 0x00000002070d7224 */ /* 0x080fe200078e0204 */
[----:B------:R-:W-:Y:S02]  /*0330*/  IADD3.X R2, PT, PT, RZ, R2, RZ, P0, !PT ;  /* 0x00000002ff027210 */ /* 0x000fe400007fe4ff */
[----:B------:R-:W-:-:S04]  /*0340*/  IADD3 R7, P0, PT, R11, R8, RZ ;  /* 0x000000080b077210 */ /* 0x000fc80007f1e0ff */
[----:B------:R-:W-:Y:S02]  /*0350*/  IADD3.X R8, PT, PT, R2, R9, R13, P0, !PT ;  /* 0x0000000902087210 */ /* 0x000fe400007fe40d */
[----:B------:R-:W-:Y:S01]  /*0360*/  ISETP.GT.U32.AND P0, PT, R7, R0, PT ;  /* 0x000000000700720c */ /* 0x000fe20003f04070 */
[----:B------:R-:W-:-:S03]  /*0370*/  IMAD.MOV.U32 R7, RZ, RZ, R11 ;  /* 0x000000ffff077224 */ /* 0x000fc600078e000b */
[----:B------:R-:W-:-:S13]  /*0380*/  ISETP.GT.AND.EX P0, PT, R8, R5, PT, P0 ;  /* 0x000000050800720c */ /* 0x000fda0003f04300 */
[----:B------:R-:W-:Y:S05]  /*0390*/  @!P0 BRA `(.L_x_6) ;  /* 0xfffffffc00548947 */ /* 0x000fea000383ffff */
.L_x_1:
[----:B------:R-:W0:Y:S01]  /*03a0*/  S2R R11, SR_LANEID ;  /* 0x00000000000b7919 */ /* 0x000e220000000000 */
[----:B------:R-:W-:Y:S01]  /*03b0*/  VOTEU.ANY UR6, UPT, PT ;  /* 0x0000000000067886 */ /* 0x000fe200038e0100 */
[----:B------:R-:W1:Y:S01]  /*03c0*/  LDC.64 R6, c[0x0][0x388] ;  /* 0x0000e200ff067b82 */ /* 0x000e620000000a00 */
[----:B------:R-:W0:Y:S08]  /*03d0*/  FLO.U32 R4, UR6 ;  /* 0x0000000600047d00 */ /* 0x000e3000080e0000 */
[----:B------:R-:W1:Y:S01]  /*03e0*/  POPC R9, UR6 ;  /* 0x0000000600097d09 */ /* 0x000e620008000000 */
[----:B0-----:R-:W-:-:S13]  /*03f0*/  ISETP.EQ.U32.AND P0, PT, R4, R11, PT ;  /* 0x0000000b0400720c */ /* 0x001fda0003f02070 */
[----:B-1----:R-:W2:Y:S01]  /*0400*/  @P0 ATOMG.E.ADD.STRONG.GPU PT, R9, desc[UR4][R6.64], R9 ;  /* 0x80000009060909a8 */ /* 0x002ea200081ef104 */
[----:B------:R-:W0:Y:S02]  /*0410*/  S2R R8, SR_LTMASK ;  /* 0x0000000000087919 */ /* 0x000e240000003900 */
[----:B0-----:R-:W-:Y:S01]  /*0420*/  LOP3.LUT R8, R8, UR6, RZ, 0xc0, !PT ;  /* 0x0000000608087c12 */ /* 0x001fe2000f8ec0ff */
[----:B------:R-:W0:Y:S03]  /*0430*/  LDCU.64 UR6, c[0x0][0x380] ;  /* 0x00007000ff0677ac */ /* 0x000e260008000a00 */
[----:B------:R-:W1:Y:S01]  /*0440*/  POPC R11, R8 ;  /* 0x00000008000b7309 */ /* 0x000e620000000000 */
[----:B--2---:R-:W1:Y:S02]  /*0450*/  SHFL.IDX PT, R2, R9, R4, 0x1f ;  /* 0x00001f0409027589 */ /* 0x004e6400000e0000 */
[----:B-1----:R-:W-:-:S05]  /*0460*/  IMAD.IADD R2, R2, 0x1, R11 ;  /* 0x0000000102027824 */ /* 0x002fca00078e020b */
[----:B0-----:R-:W-:Y:S02]  /*0470*/  ISETP.GE.U32.AND P0, PT, R2, UR6, PT ;  /* 0x0000000602007c0c */ /* 0x001fe4000bf06070 */
[----:B------:R-:W-:-:S04]  /*0480*/  SHF.R.S32.HI R10, RZ, 0x1f, R2 ;  /* 0x0000001fff0a7819 */ /* 0x000fc80000011402 */
[----:B------:R-:W-:-:S13]  /*0490*/  ISETP.GE.AND.EX P0, PT, R10, UR7, PT, P0 ;  /* 0x000000070a007c0c */ /* 0x000fda000bf06300 */
[----:B------:R-:W0:Y:S01]  /*04a0*/  @!P0 LDC.64 R12, c[0x0][0x390] ;  /* 0x0000e400ff0c8b82 */ /* 0x000e220000000a00 */
[----:B------:R-:W-:Y:S01]  /*04b0*/  @!P0 IMAD.MOV.U32 R4, RZ, RZ, R0 ;  /* 0x000000ffff048224 */ /* 0x000fe200078e0000 */
[----:B0-----:R-:W-:-:S04]  /*04c0*/  @!P0 LEA R6, P1, R2, R12, 0x3 ;  /* 0x0000000c02068211 */ /* 0x001fc800078218ff */
[----:B------:R-:W-:-:S05]  /*04d0*/  @!P0 LEA.HI.X R7, R2, R13, R10, 0x3, P1 ;  /* 0x0000000d02078211 */ /* 0x000fca00008f1c0a */
[----:B------:R0:W-:Y:S04]  /*04e0*/  @!P0 STG.E.64 desc[UR4][R6.64], R4 ;  /* 0x0000000406008986 */ /* 0x0001e8000c101b04 */
.L_x_5:
[----:B------:R-:W-:Y:S05]  /*04f0*/  BSYNC.RECONVERGENT B0 ;  /* 0x0000000000007941 */ /* 0x000fea0003800200 */
.L_x_0:
[----:B0-----:R-:W0:Y:S01]  /*0500*/  LDC.64 R4, c[0x0][0x388] ;  /* 0x0000e200ff047b82 */ /* 0x001e220000000a00 */
[----:B------:R-:W1:Y:S01]  /*0510*/  LDCU.64 UR6, c[0x0][0x380] ;  /* 0x00007000ff0677ac */ /* 0x000e620008000a00 */
[----:B0-----:R-:W1:Y:S01]  /*0520*/  LDG.E R4, desc[UR4][R4.64] ;  /* 0x0000000404047981 */ /* 0x001e62000c1e1900 */
[----:B------:R-:W-:Y:S02]  /*0530*/  IADD3 R0, PT, PT, R3, R0, RZ ;  /* 0x0000000003007210 */ /* 0x000fe40007ffe0ff */
[----:B-1----:R-:W-:Y:S02]  /*0540*/  ISETP.GE.U32.AND P0, PT, R4, UR6, PT ;  /* 0x0000000604007c0c */ /* 0x002fe4000bf06070 */
[----:B------:R-:W-:-:S04]  /*0550*/  SHF.R.S32.HI R2, RZ, 0x1f, R4 ;  /* 0x0000001fff027819 */ /* 0x000fc80000011404 */
[----:B------:R-:W-:-:S13]  /*0560*/  ISETP.GE.AND.EX P0, PT, R2, UR7, PT, P0 ;  /* 0x0000000702007c0c */ /* 0x000fda000bf06300 */
[----:B------:R-:W-:Y:S05]  /*0570*/  @!P0 BRA `(.L_x_7) ;  /* 0xfffffff800c48947 */ /* 0x000fea000383ffff */
[----:B------:R-:W-:Y:S05]  /*0580*/  EXIT ;  /* 0x000000000000794d */ /* 0x000fea0003800000 */
        .weak           $__internal_0_$__cuda_sm20_rem_u64
        .type           $__internal_0_$__cuda_sm20_rem_u64,@function
        .size           $__internal_0_$__cuda_sm20_rem_u64,(.L_x_9 - $__internal_0_$__cuda_sm20_rem_u64)
$__internal_0_$__cuda_sm20_rem_u64:
[----:B------:R-:W-:Y:S02]  /*0590*/  IMAD.MOV.U32 R12, RZ, RZ, R7 ;  /* 0x000000ffff0c7224 */ /* 0x000fe400078e0007 */
[----:B------:R-:W-:-:S04]  /*05a0*/  IMAD.MOV.U32 R13, RZ, RZ, R2 ;  /* 0x000000ffff0d7224 */ /* 0x000fc800078e0002 */
[----:B------:R-:W0:Y:S08]  /*05b0*/  I2F.U64.RP R6, R12 ;  /* 0x0000000c00067312 */ /* 0x000e300000309000 */
[----:B0-----:R-:W0:Y:S02]  /*05c0*/  MUFU.RCP R6, R6 ;  /* 0x0000000600067308 */ /* 0x001e240000001000 */
[----:B0-----:R-:W-:-:S06]  /*05d0*/  IADD3 R8, PT, PT, R6, 0x1ffffffe, RZ ;  /* 0x1ffffffe06087810 */ /* 0x001fcc0007ffe0ff */
[----:B------:R-:W0:Y:S02]  /*05e0*/  F2I.U64.TRUNC R8, R8 ;  /* 0x0000000800087311 */ /* 0x000e24000020d800 */
[----:B0-----:R-:W-:-:S04]  /*05f0*/  IMAD.WIDE.U32 R10, R8, R7, RZ ;  /* 0x00000007080a7225 */ /* 0x001fc800078e00ff */
[----:B------:R-:W-:Y:S01]  /*0600*/  IMAD R11, R8, R2, R11 ;  /* 0x00000002080b7224 */ /* 0x000fe200078e020b */
[----:B------:R-:W-:-:S03]  /*0610*/  IADD3 R15, P0, PT, RZ, -R10, RZ ;  /* 0x8000000aff0f7210 */ /* 0x000fc60007f1e0ff */
[----:B------:R-:W-:Y:S02]  /*0620*/  IMAD R11, R9, R7, R11 ;  /* 0x00000007090b7224 */ /* 0x000fe400078e020b */
[----:B------:R-:W-:-:S04]  /*0630*/  IMAD.HI.U32 R10, R8, R15, RZ ;  /* 0x0000000f080a7227 */ /* 0x000fc800078e00ff */
[----:B------:R-:W-:Y:S02]  /*0640*/  IMAD.X R17, RZ, RZ, ~R11, P0 ;  /* 0x000000ffff117224 */ /* 0x000fe400000e0e0b */
[----:B------:R-:W-:Y:S02]  /*0650*/  IMAD.MOV.U32 R11, RZ, RZ, R8 ;  /* 0x000000ffff0b7224 */ /* 0x000fe400078e0008 */
[-C--:B------:R-:W-:Y:S02]  /*0660*/  IMAD R13, R9, R17.reuse, RZ ;  /* 0x00000011090d7224 */ /* 0x080fe400078e02ff */
[----:B------:R-:W-:-:S04]  /*0670*/  IMAD.WIDE.U32 R10, P0, R8, R17, R10 ;  /* 0x00000011080a7225 */ /* 0x000fc8000780000a */
[----:B------:R-:W-:-:S04]  /*0680*/  IMAD.HI.U32 R17, R9, R17, RZ ;  /* 0x0000001109117227 */ /* 0x000fc800078e00ff */
[----:B------:R-:W-:Y:S01]  /*0690*/  IMAD.HI.U32 R10, P1, R9, R15, R10 ;  /* 0x0000000f090a7227 */ /* 0x000fe2000782000a */
[----:B------:R-:W-:-:S04]  /*06a0*/  IADD3.X R6, PT, PT, R17, R9, RZ, P0, !PT ;  /* 0x0000000911067210 */ /* 0x000fc800007fe4ff */
[----:B------:R-:W-:-:S04]  /*06b0*/  IADD3 R11, P2, PT, R13, R10, RZ ;  /* 0x0000000a0d0b7210 */ /* 0x000fc80007f5e0ff */
[----:B------:R-:W-:Y:S01]  /*06c0*/  IADD3.X R6, PT, PT, RZ, RZ, R6, P2, P1 ;  /* 0x000000ffff067210 */ /* 0x000fe200017e2406 */
[----:B------:R-:W-:-:S04]  /*06d0*/  IMAD.WIDE.U32 R8, R11, R7, RZ ;  /* 0x000000070b087225 */ /* 0x000fc800078e00ff */
[----:B------:R-:W-:Y:S01]  /*06e0*/  IMAD R9, R11, R2, R9 ;  /* 0x000000020b097224 */ /* 0x000fe200078e0209 */
[----:B------:R-:W-:-:S03]  /*06f0*/  IADD3 R13, P0, PT, RZ, -R8, RZ ;  /* 0x80000008ff0d7210 */ /* 0x000fc60007f1e0ff */
[----:B------:R-:W-:Y:S02]  /*0700*/  IMAD R9, R6, R7, R9 ;  /* 0x0000000706097224 */ /* 0x000fe400078e0209 */
[----:B------:R-:W-:-:S04]  /*0710*/  IMAD.HI.U32 R10, R11, R13, RZ ;  /* 0x0000000d0b0a7227 */ /* 0x000fc800078e00ff */
[----:B------:R-:W-:-:S04]  /*0720*/  IMAD.X R9, RZ, RZ, ~R9, P0 ;  /* 0x000000ffff097224 */ /* 0x000fc800000e0e09 */
[----:B------:R-:W-:-:S04]  /*0730*/  IMAD.WIDE.U32 R10, P0, R11, R9, R10 ;  /* 0x000000090b0a7225 */ /* 0x000fc8000780000a */
[C---:B------:R-:W-:Y:S02]  /*0740*/  IMAD R8, R6.reuse, R9, RZ ;  /* 0x0000000906087224 */ /* 0x040fe400078e02ff */
[----:B------:R-:W-:-:S04]  /*0750*/  IMAD.HI.U32 R11, P1, R6, R13, R10 ;  /* 0x0000000d060b7227 */ /* 0x000fc8000782000a */
[----:B------:R-:W-:Y:S01]  /*0760*/  IMAD.HI.U32 R9, R6, R9, RZ ;  /* 0x0000000906097227 */ /* 0x000fe200078e00ff */
[----:B------:R-:W-:-:S03]  /*0770*/  IADD3 R11, P2, PT, R8, R11, RZ ;  /* 0x0000000b080b7210 */ /* 0x000fc60007f5e0ff */
[----:B------:R-:W-:Y:S02]  /*0780*/  IMAD.X R6, R9, 0x1, R6, P0 ;  /* 0x0000000109067824 */ /* 0x000fe400000e0606 */
[----:B------:R-:W-:Y:S02]  /*0790*/  HFMA2 R9, -RZ, RZ, 0, 0 ;  /* 0x00000000ff097431 */ /* 0x000fe400000001ff */
[----:B------:R-:W-:Y:S01]  /*07a0*/  IMAD.HI.U32 R8, R11, R0, RZ ;  /* 0x000000000b087227 */ /* 0x000fe200078e00ff */
[----:B------:R-:W-:-:S03]  /*07b0*/  IADD3.X R6, PT, PT, RZ, RZ, R6, P2, P1 ;  /* 0x000000ffff067210 */ /* 0x000fc600017e2406 */
[----:B------:R-:W-:-:S04]  /*07c0*/  IMAD.WIDE.U32 R8, R11, R5, R8 ;  /* 0x000000050b087225 */ /* 0x000fc800078e0008 */
[C---:B------:R-:W-:Y:S02]  /*07d0*/  IMAD R11, R6.reuse, R5, RZ ;  /* 0x00000005060b7224 */ /* 0x040fe400078e02ff */
[----:B------:R-:W-:-:S04]  /*07e0*/  IMAD.HI.U32 R8, P0, R6, R0, R8 ;  /* 0x0000000006087227 */ /* 0x000fc80007800008 */
[----:B------:R-:W-:Y:S01]  /*07f0*/  IMAD.HI.U32 R6, R6, R5, RZ ;  /* 0x0000000506067227 */ /* 0x000fe200078e00ff */
[----:B------:R-:W-:-:S03]  /*0800*/  IADD3 R11, P1, PT, R11, R8, RZ ;  /* 0x000000080b0b7210 */ /* 0x000fc60007f3e0ff */
[----:B------:R-:W-:Y:S02]  /*0810*/  IMAD.X R6, RZ, RZ, R6, P0 ;  /* 0x000000ffff067224 */ /* 0x000fe400000e0606 */
[----:B------:R-:W-:-:S04]  /*0820*/  IMAD.WIDE.U32 R8, R11, R7, RZ ;  /* 0x000000070b087225 */ /* 0x000fc800078e00ff */
[----:B------:R-:W-:Y:S01]  /*0830*/  IMAD.X R6, RZ, RZ, R6, P1 ;  /* 0x000000ffff067224 */ /* 0x000fe200008e0606 */
[----:B------:R-:W-:Y:S01]  /*0840*/  IADD3 R10, P1, PT, -R8, R0, RZ ;  /* 0x00000000080a7210 */ /* 0x000fe20007f3e1ff */
[----:B------:R-:W-:-:S03]  /*0850*/  IMAD R11, R11, R2, R9 ;  /* 0x000000020b0b7224 */ /* 0x000fc600078e0209 */
[-C--:B------:R-:W-:Y:S01]  /*0860*/  ISETP.GE.U32.AND P0, PT, R10, R7.reuse, PT ;  /* 0x000000070a00720c */ /* 0x080fe20003f06070 */
[----:B------:R-:W-:-:S05]  /*0870*/  IMAD R6, R6, R7, R11 ;  /* 0x0000000706067224 */ /* 0x000fca00078e020b */
[----:B------:R-:W-:Y:S02]  /*0880*/  IADD3.X R11, PT, PT, ~R6, R5, RZ, P1, !PT ;  /* 0x00000005060b7210 */ /* 0x000fe40000ffe5ff */
[----:B------:R-:W-:Y:S02]  /*0890*/  IADD3 R8, P1, PT, -R7, R10, RZ ;  /* 0x0000000a07087210 */ /* 0x000fe40007f3e1ff */
[----:B------:R-:W-:-:S03]  /*08a0*/  ISETP.GE.U32.AND.EX P0, PT, R11, R2, PT, P0 ;  /* 0x000000020b00720c */ /* 0x000fc60003f06100 */
[--C-:B------:R-:W-:Y:S01]  /*08b0*/  IMAD.X R9, R11, 0x1, ~R2.reuse, P1 ;  /* 0x000000010b097824 */ /* 0x100fe200008e0e02 */
[----:B------:R-:W-:Y:S02]  /*08c0*/  SEL R8, R8, R10, P0 ;  /* 0x0000000a08087207 */ /* 0x000fe40000000000 */
[----:B------:R-:W-:Y:S02]  /*08d0*/  ISETP.NE.U32.AND P1, PT, R7, RZ, PT ;  /* 0x000000ff0700720c */ /* 0x000fe40003f25070 */
[----:B------:R-:W-:Y:S02]  /*08e0*/  SEL R9, R9, R11, P0 ;  /* 0x0000000b09097207 */ /* 0x000fe40000000000 */
[----:B------:R-:W-:Y:S02]  /*08f0*/  IADD3 R6, P2, PT, -R7, R8, RZ ;  /* 0x0000000807067210 */ /* 0x000fe40007f5e1ff */
[----:B------:R-:W-:Y:S02]  /*0900*/  ISETP.GE.U32.AND P0, PT, R8, R7, PT ;  /* 0x000000070800720c */ /* 0x000fe40003f06070 */
[----:B------:R-:W-:Y:S01]  /*0910*/  ISETP.NE.AND.EX P1, PT, R2, RZ, PT, P1 ;  /* 0x000000ff0200720c */ /* 0x000fe20003f25310 */
[C---:B------:R-:W-:Y:S01]  /*0920*/  IMAD.X R10, R9.reuse, 0x1, ~R2, P2 ;  /* 0x00000001090a7824 */ /* 0x040fe200010e0e02 */
[----:B------:R-:W-:-:S04]  /*0930*/  ISETP.GE.U32.AND.EX P0, PT, R9, R2, PT, P0 ;  /* 0x000000020900720c */ /* 0x000fc80003f06100 */
[----:B------:R-:W-:Y:S02]  /*0940*/  SEL R6, R6, R8, P0 ;  /* 0x0000000806067207 */ /* 0x000fe40000000000 */
[----:B------:R-:W-:Y:S01]  /*0950*/  SEL R10, R10, R9, P0 ;  /* 0x000000090a0a7207 */ /* 0x000fe20000000000 */
[----:B------:R-:W-:Y:S01]  /*0960*/  IMAD.MOV.U32 R9, RZ, RZ, 0x0 ;  /* 0x00000000ff097424 */ /* 0x000fe200078e00ff */
[----:B------:R-:W-:Y:S02]  /*0970*/  MOV R8, R4 ;  /* 0x0000000400087202 */ /* 0x000fe40000000f00 */
[----:B------:R-:W-:Y:S02]  /*0980*/  SEL R6, R6, 0xffffffff, P1 ;  /* 0xffffffff06067807 */ /* 0x000fe40000800000 */
[----:B------:R-:W-:Y:S01]  /*0990*/  SEL R10, R10, 0xffffffff, P1 ;  /* 0xffffffff0a0a7807 */ /* 0x000fe20000800000 */
[----:B------:R-:W-:Y:S06]  /*09a0*/  RET.REL.NODEC R8 `(_Z6threadlPiPl) ;  /* 0xfffffff408947950 */ /* 0x000fec0003c3ffff */
.L_x_8:
[----:B------:R-:W-:-:S00]  /*09b0*/  BRA `(.L_x_8) ;  /* 0xfffffffc00fc7947 */ /* 0x000fc0000383ffff */
[----:B------:R-:W-:-:S00]  /*09c0*/  NOP ;  /* 0x0000000000007918 */ /* 0x000fc00000000000 */
        /* <DEDUP_REMOVED lines=11> */
.L_x_9:


//--------------------- .nv.shared.reserved.0     --------------------------
	.section	.nv.shared.reserved.0,"aw",@nobits
	.weak		__nv_reservedSMEM_offset_0_alias
	.size		__nv_reservedSMEM_offset_0_alias, 0, 64
	.other		__nv_reservedSMEM_offset_0_alias,@"STO_CUDA_RESERVED_SHARED STV_DEFAULT"
__nv_reservedSMEM_offset_0_alias:
	.zero		0
	.zero		64


//--------------------- .nv.constant0._Z6threadlPiPl --------------------------
	.section	.nv.constant0._Z6threadlPiPl,"a",@progbits
	.sectionflags	@""
	.align	4
.nv.constant0._Z6threadlPiPl:
	.zero		920


//--------------------- SYMBOLS --------------------------

	.type		.nv.reservedSmem.offset0,@object
	.size		.nv.reservedSmem.offset0,0x4
